	.headerflags	@"EF_CUDA_TEXMODE_UNIFIED EF_CUDA_64BIT_ADDRESS EF_CUDA_ACCELERATORS EF_CUDA_SM90 EF_CUDA_VIRTUAL_SM(EF_CUDA_SM90)"
	.elftype	@"ET_EXEC"


//--------------------- .nv.info                  --------------------------
	.section	.nv.info,"",@"SHT_CUDA_INFO"
	.align	4


	//----- nvinfo : EIATTR_REGCOUNT
	.align		4
        /*0000*/ 	.byte	0x04, 0x2f
        /*0002*/ 	.short	(.L_1 - .L_0)
	.align		4
.L_0:
        /*0004*/ 	.word	index@(triton_poi_fused_relu_42)
        /*0008*/ 	.word	0x00000010


	//----- nvinfo : EIATTR_MIN_STACK_SIZE
	.align		4
.L_1:
        /*000c*/ 	.byte	0x04, 0x12
        /*000e*/ 	.short	(.L_3 - .L_2)
	.align		4
.L_2:
        /*0010*/ 	.word	index@(triton_poi_fused_relu_42)
        /*0014*/ 	.word	0x00000000


	//----- nvinfo : EIATTR_FRAME_SIZE
	.align		4
.L_3:
        /*0018*/ 	.byte	0x04, 0x11
        /*001a*/ 	.short	(.L_5 - .L_4)
	.align		4
.L_4:
        /*001c*/ 	.word	index@(triton_poi_fused_relu_42)
        /*0020*/ 	.word	0x00000000


	//----- nvinfo : EIATTR_MIN_STACK_SIZE
	.align		4
.L_5:
        /*0024*/ 	.byte	0x04, 0x12
        /*0026*/ 	.short	(.L_7 - .L_6)
	.align		4
.L_6:
        /*0028*/ 	.word	index@(triton_poi_fused_relu_42)
        /*002c*/ 	.word	0x00000000
.L_7:


//--------------------- .nv.info.triton_poi_fused_relu_42 --------------------------
	.section	.nv.info.triton_poi_fused_relu_42,"",@"SHT_CUDA_INFO"
	.sectionflags	@""
	.align	4


	//----- nvinfo : EIATTR_CUDA_API_VERSION
	.align		4
        /*0000*/ 	.byte	0x04, 0x37
        /*0002*/ 	.short	(.L_9 - .L_8)
.L_8:
        /*0004*/ 	.word	0x0000007c


	//----- nvinfo : EIATTR_KPARAM_INFO
	.align		4
.L_9:
        /*0008*/ 	.byte	0x04, 0x17
        /*000a*/ 	.short	(.L_11 - .L_10)
.L_10:
        /*000c*/ 	.word	0x00000000
        /*0010*/ 	.short	0x0004
        /*0012*/ 	.short	0x0020
        /*0014*/ 	.byte	0x00, 0xf0, 0x11, 0x00


	//----- nvinfo : EIATTR_KPARAM_INFO
	.align		4
.L_11:
        /*0018*/ 	.byte	0x04, 0x17
        /*001a*/ 	.short	(.L_13 - .L_12)
.L_12:
        /*001c*/ 	.word	0x00000000
        /*0020*/ 	.short	0x0003
        /*0022*/ 	.short	0x0018
        /*0024*/ 	.byte	0x00, 0xf4, 0x21, 0x00


	//----- nvinfo : EIATTR_KPARAM_INFO
	.align		4
.L_13:
        /*0028*/ 	.byte	0x04, 0x17
        /*002a*/ 	.short	(.L_15 - .L_14)
.L_14:
        /*002c*/ 	.word	0x00000000
        /*0030*/ 	.short	0x0002
        /*0032*/ 	.short	0x0010
        /*0034*/ 	.byte	0x00, 0xf4, 0x21, 0x00


	//----- nvinfo : EIATTR_KPARAM_INFO
	.align		4
.L_15:
        /*0038*/ 	.byte	0x04, 0x17
        /*003a*/ 	.short	(.L_17 - .L_16)
.L_16:
        /*003c*/ 	.word	0x00000000
        /*0040*/ 	.short	0x0001
        /*0042*/ 	.short	0x0008
        /*0044*/ 	.byte	0x00, 0xf4, 0x21, 0x00


	//----- nvinfo : EIATTR_KPARAM_INFO
	.align		4
.L_17:
        /*0048*/ 	.byte	0x04, 0x17
        /*004a*/ 	.short	(.L_19 - .L_18)
.L_18:
        /*004c*/ 	.word	0x00000000
        /*0050*/ 	.short	0x0000
        /*0052*/ 	.short	0x0000
        /*0054*/ 	.byte	0x00, 0xf4, 0x21, 0x00


	//----- nvinfo : EIATTR_SPARSE_MMA_MASK
	.align		4
.L_19:
        /*0058*/ 	.byte	0x03, 0x50
        /*005a*/ 	.short	0x0000


	//----- nvinfo : EIATTR_MAXREG_COUNT
	.align		4
        /*005c*/ 	.byte	0x03, 0x1b
        /*005e*/ 	.short	0x00ff


	//----- nvinfo : EIATTR_EXIT_INSTR_OFFSETS
	.align		4
        /*0060*/ 	.byte	0x04, 0x1c
        /*0062*/ 	.short	(.L_21 - .L_20)


	//   ....[0]....
.L_20:
        /*0064*/ 	.word	0x000001a0


	//----- nvinfo : EIATTR_REQNTID
	.align		4
.L_21:
        /*0068*/ 	.byte	0x04, 0x10
        /*006a*/ 	.short	(.L_23 - .L_22)
.L_22:
        /*006c*/ 	.word	0x00000080
        /*0070*/ 	.word	0x00000001
        /*0074*/ 	.word	0x00000001


	//----- nvinfo : EIATTR_CBANK_PARAM_SIZE
	.align		4
.L_23:
        /*0078*/ 	.byte	0x03, 0x19
        /*007a*/ 	.short	0x0024


	//----- nvinfo : EIATTR_PARAM_CBANK
	.align		4
        /*007c*/ 	.byte	0x04, 0x0a
        /*007e*/ 	.short	(.L_25 - .L_24)
	.align		4
.L_24:
        /*0080*/ 	.word	index@(.nv.constant0.triton_poi_fused_relu_42)
        /*0084*/ 	.short	0x0210
        /*0086*/ 	.short	0x0024


	//----- nvinfo : EIATTR_SW_WAR
	.align		4
.L_25:
        /*0088*/ 	.byte	0x04, 0x36
        /*008a*/ 	.short	(.L_27 - .L_26)
.L_26:
        /*008c*/ 	.word	0x00000008
.L_27:


//--------------------- .nv.callgraph             --------------------------
	.section	.nv.callgraph,"",@"SHT_CUDA_CALLGRAPH"
	.align	4
	.sectionentsize	8
	.align		4
        /*0000*/ 	.word	0x00000000
	.align		4
        /*0004*/ 	.word	0xffffffff
	.align		4
        /*0008*/ 	.word	0x00000000
	.align		4
        /*000c*/ 	.word	0xfffffffe
	.align		4
        /*0010*/ 	.word	0x00000000
	.align		4
        /*0014*/ 	.word	0xfffffffd
	.align		4
        /*0018*/ 	.word	0x00000000
	.align		4
        /*001c*/ 	.word	0xfffffffc


//--------------------- .text.triton_poi_fused_relu_42 --------------------------
	.section	.text.triton_poi_fused_relu_42,"ax",@progbits
	.align	128
        .global         triton_poi_fused_relu_42
        .type           triton_poi_fused_relu_42,@function
        .size           triton_poi_fused_relu_42,(.L_x_1 - triton_poi_fused_relu_42)
        .other          triton_poi_fused_relu_42,@"STO_CUDA_ENTRY STV_DEFAULT"
triton_poi_fused_relu_42:
.text.triton_poi_fused_relu_42:
[----:B------:R-:W-:Y:S01]  /*0000*/  LDC R1, c[0x0][0x28] ;  /* 0x00000a00ff017b82 */ /* 0x000fe20000000800 */
[----:B------:R-:W1:Y:S07]  /*0010*/  S2R R0, SR_TID.X ;  /* 0x0000000000007919 */ /* 0x000e6e0000002100 */
[----:B------:R-:W2:Y:S01]  /*0020*/  LDC.64 R2, c[0x0][0x210] ;  /* 0x00008400ff027b82 */ /* 0x000ea20000000a00 */
[----:B------:R-:W-:Y:S01]  /*0030*/  ULDC.64 UR4, c[0x0][0x208] ;  /* 0x0000820000047ab9 */ /* 0x000fe20000000a00 */
[----:B------:R-:W3:Y:S06]  /*0040*/  S2R R11, SR_CTAID.X ;  /* 0x00000000000b7919 */ /* 0x000eec0000002500 */
[----:B------:R-:W4:Y:S08]  /*0050*/  LDC.64 R4, c[0x0][0x218] ;  /* 0x00008600ff047b82 */ /* 0x000f300000000a00 */
[----:B------:R-:W5:Y:S01]  /*0060*/  LDC.64 R6, c[0x0][0x220] ;  /* 0x00008800ff067b82 */ /* 0x000f620000000a00 */
[----:B-1----:R-:W-:-:S02]  /*0070*/  LOP3.LUT R0, R0, 0x7f, RZ, 0xc0, !PT ;  /* 0x0000007f00007812 */ /* 0x002fc400078ec0ff */
[----:B---3--:R-:W-:Y:S02]  /*0080*/  SHF.R.S32.HI R8, RZ, 0x18, R11 ;  /* 0x00000018ff087819 */ /* 0x008fe4000001140b */
[----:B------:R-:W-:Y:S02]  /*0090*/  LEA R11, R11, R0, 0x7 ;  /* 0x000000000b0b7211 */ /* 0x000fe400078e38ff */
[----:B------:R-:W-:-:S03]  /*00a0*/  SGXT R0, R8, 0x1 ;  /* 0x000000010800781a */ /* 0x000fc60000000200 */
[----:B--2---:R-:W-:Y:S01]  /*00b0*/  IMAD.WIDE R2, R11, 0x4, R2 ;  /* 0x000000040b027825 */ /* 0x004fe200078e0202 */
[----:B------:R-:W-:-:S04]  /*00c0*/  LEA.HI R0, R0, R11, RZ, 0x2 ;  /* 0x0000000b00007211 */ /* 0x000fc800078f10ff */
[----:B------:R-:W-:Y:S01]  /*00d0*/  SHF.R.S32.HI R9, RZ, 0x2, R0 ;  /* 0x00000002ff097819 */ /* 0x000fe20000011400 */
[----:B------:R-:W2:Y:S04]  /*00e0*/  LDG.E R2, desc[UR4][R2.64] ;  /* 0x0000000402027981 */ /* 0x000ea8000c1e1900 */
[----:B----4-:R-:W-:-:S04]  /*00f0*/  IMAD.WIDE R4, R9, 0x4, R4 ;  /* 0x0000000409047825 */ /* 0x010fc800078e0204 */
[----:B-----5:R-:W-:Y:S02]  /*0100*/  IMAD.WIDE R6, R9, 0x4, R6 ;  /* 0x0000000409067825 */ /* 0x020fe400078e0206 */
[----:B------:R-:W2:Y:S01]  /*0110*/  LDG.E.EL R5, desc[UR4][R4.64] ;  /* 0x0000000404057981 */ /* 0x000ea2000c2e1900 */
[----:B------:R-:W1:Y:S03]  /*0120*/  LDC.64 R8, c[0x0][0x228] ;  /* 0x00008a00ff087b82 */ /* 0x000e660000000a00 */
[----:B------:R-:W3:Y:S01]  /*0130*/  LDG.E.EL R6, desc[UR4][R6.64] ;  /* 0x0000000406067981 */ /* 0x000ee2000c2e1900 */
[----:B-1----:R-:W-:-:S04]  /*0140*/  IMAD.WIDE R8, R11, 0x4, R8 ;  /* 0x000000040b087825 */ /* 0x002fc800078e0208 */
[----:B--2---:R-:W-:-:S04]  /*0150*/  FADD R13, R2, -R5 ;  /* 0x80000005020d7221 */ /* 0x004fc80000000000 */
[----:B---3--:R-:W-:-:S05]  /*0160*/  FMUL R13, R6, R13 ;  /* 0x0000000d060d7220 */ /* 0x008fca0000400000 */
[----:B------:R-:W-:-:S04]  /*0170*/  FSETP.GEU.AND P0, PT, R13, RZ, PT ;  /* 0x000000ff0d00720b */ /* 0x000fc80003f0e000 */
[----:B------:R-:W-:-:S05]  /*0180*/  FSEL R13, R13, RZ, P0 ;  /* 0x000000ff0d0d7208 */ /* 0x000fca0000000000 */
[----:B------:R-:W-:Y:S01]  /*0190*/  STG.E desc[UR4][R8.64], R13 ;  /* 0x0000000d08007986 */ /* 0x000fe2000c101904 */
[----:B------:R-:W-:Y:S05]  /*01a0*/  EXIT ;  /* 0x000000000000794d */ /* 0x000fea0003800000 */
.L_x_0:
[----:B------:R-:W-:-:S00]  /*01b0*/  BRA `(.L_x_0) ;  /* 0xfffffffc00fc7947 */ /* 0x000fc0000383ffff */
[----:B------:R-:W-:-:S00]  /*01c0*/  NOP ;  /* 0x0000000000007918 */ /* 0x000fc00000000000 */
        /* <DEDUP_REMOVED lines=11> */
.L_x_1:


//--------------------- .nv.constant0.triton_poi_fused_relu_42 --------------------------
	.section	.nv.constant0.triton_poi_fused_relu_42,"a",@progbits
	.sectionflags	@""
	.align	4
.nv.constant0.triton_poi_fused_relu_42:
	.zero		564
